//
// Generated by NVIDIA NVVM Compiler
//
// Compiler Build ID: CL-36424714
// Cuda compilation tools, release 13.0, V13.0.88
// Based on NVVM 20.0.0
//

.version 9.0
.target sm_100
.address_size 64

	// .globl	_Z16matrixAddKernel1PdS_S_mm

.visible .entry _Z16matrixAddKernel1PdS_S_mm(
	.param .u64 .ptr .align 1 _Z16matrixAddKernel1PdS_S_mm_param_0,
	.param .u64 .ptr .align 1 _Z16matrixAddKernel1PdS_S_mm_param_1,
	.param .u64 .ptr .align 1 _Z16matrixAddKernel1PdS_S_mm_param_2,
	.param .u64 _Z16matrixAddKernel1PdS_S_mm_param_3,
	.param .u64 _Z16matrixAddKernel1PdS_S_mm_param_4
)
{
	.reg .pred 	%p<12>;
	.reg .b32 	%r<5>;
	.reg .b64 	%rd<69>;
	.reg .b64 	%fd<88>;

	ld.param.u64 	%rd38, [_Z16matrixAddKernel1PdS_S_mm_param_0];
	ld.param.u64 	%rd39, [_Z16matrixAddKernel1PdS_S_mm_param_1];
	ld.param.u64 	%rd40, [_Z16matrixAddKernel1PdS_S_mm_param_2];
	ld.param.u64 	%rd41, [_Z16matrixAddKernel1PdS_S_mm_param_3];
	ld.param.u64 	%rd37, [_Z16matrixAddKernel1PdS_S_mm_param_4];
	cvta.to.global.u64 	%rd1, %rd38;
	cvta.to.global.u64 	%rd2, %rd40;
	cvta.to.global.u64 	%rd3, %rd39;
	mov.u32 	%r1, %ctaid.x;
	mov.u32 	%r2, %ntid.x;
	mov.u32 	%r3, %tid.x;
	mad.lo.s32 	%r4, %r1, %r2, %r3;
	cvt.u64.u32 	%rd4, %r4;
	setp.le.u64 	%p1, %rd41, %rd4;
	setp.eq.s64 	%p2, %rd37, 0;
	or.pred  	%p3, %p1, %p2;
	@%p3 bra 	$L__BB0_13;
	mul.lo.s64 	%rd5, %rd37, %rd4;
	add.s64 	%rd43, %rd37, -1;
	and.b64  	%rd6, %rd37, 15;
	setp.lt.u64 	%p4, %rd43, 15;
	mov.b64 	%rd63, 0;
	@%p4 bra 	$L__BB0_4;
	and.b64  	%rd63, %rd37, -16;
	shl.b64 	%rd44, %rd5, 3;
	add.s64 	%rd45, %rd44, 64;
	add.s64 	%rd60, %rd3, %rd45;
	add.s64 	%rd59, %rd2, %rd45;
	add.s64 	%rd58, %rd1, %rd45;
	mov.u64 	%rd61, %rd63;
$L__BB0_3:
	.pragma "nounroll";
	ld.global.f64 	%fd1, [%rd60+-64];
	ld.global.f64 	%fd2, [%rd59+-64];
	add.f64 	%fd3, %fd1, %fd2;
	st.global.f64 	[%rd58+-64], %fd3;
	ld.global.f64 	%fd4, [%rd60+-56];
	ld.global.f64 	%fd5, [%rd59+-56];
	add.f64 	%fd6, %fd4, %fd5;
	st.global.f64 	[%rd58+-56], %fd6;
	ld.global.f64 	%fd7, [%rd60+-48];
	ld.global.f64 	%fd8, [%rd59+-48];
	add.f64 	%fd9, %fd7, %fd8;
	st.global.f64 	[%rd58+-48], %fd9;
	ld.global.f64 	%fd10, [%rd60+-40];
	ld.global.f64 	%fd11, [%rd59+-40];
	add.f64 	%fd12, %fd10, %fd11;
	st.global.f64 	[%rd58+-40], %fd12;
	ld.global.f64 	%fd13, [%rd60+-32];
	ld.global.f64 	%fd14, [%rd59+-32];
	add.f64 	%fd15, %fd13, %fd14;
	st.global.f64 	[%rd58+-32], %fd15;
	ld.global.f64 	%fd16, [%rd60+-24];
	ld.global.f64 	%fd17, [%rd59+-24];
	add.f64 	%fd18, %fd16, %fd17;
	st.global.f64 	[%rd58+-24], %fd18;
	ld.global.f64 	%fd19, [%rd60+-16];
	ld.global.f64 	%fd20, [%rd59+-16];
	add.f64 	%fd21, %fd19, %fd20;
	st.global.f64 	[%rd58+-16], %fd21;
	ld.global.f64 	%fd22, [%rd60+-8];
	ld.global.f64 	%fd23, [%rd59+-8];
	add.f64 	%fd24, %fd22, %fd23;
	st.global.f64 	[%rd58+-8], %fd24;
	ld.global.f64 	%fd25, [%rd60];
	ld.global.f64 	%fd26, [%rd59];
	add.f64 	%fd27, %fd25, %fd26;
	st.global.f64 	[%rd58], %fd27;
	ld.global.f64 	%fd28, [%rd60+8];
	ld.global.f64 	%fd29, [%rd59+8];
	add.f64 	%fd30, %fd28, %fd29;
	st.global.f64 	[%rd58+8], %fd30;
	ld.global.f64 	%fd31, [%rd60+16];
	ld.global.f64 	%fd32, [%rd59+16];
	add.f64 	%fd33, %fd31, %fd32;
	st.global.f64 	[%rd58+16], %fd33;
	ld.global.f64 	%fd34, [%rd60+24];
	ld.global.f64 	%fd35, [%rd59+24];
	add.f64 	%fd36, %fd34, %fd35;
	st.global.f64 	[%rd58+24], %fd36;
	ld.global.f64 	%fd37, [%rd60+32];
	ld.global.f64 	%fd38, [%rd59+32];
	add.f64 	%fd39, %fd37, %fd38;
	st.global.f64 	[%rd58+32], %fd39;
	ld.global.f64 	%fd40, [%rd60+40];
	ld.global.f64 	%fd41, [%rd59+40];
	add.f64 	%fd42, %fd40, %fd41;
	st.global.f64 	[%rd58+40], %fd42;
	ld.global.f64 	%fd43, [%rd60+48];
	ld.global.f64 	%fd44, [%rd59+48];
	add.f64 	%fd45, %fd43, %fd44;
	st.global.f64 	[%rd58+48], %fd45;
	ld.global.f64 	%fd46, [%rd60+56];
	ld.global.f64 	%fd47, [%rd59+56];
	add.f64 	%fd48, %fd46, %fd47;
	st.global.f64 	[%rd58+56], %fd48;
	add.s64 	%rd61, %rd61, -16;
	add.s64 	%rd60, %rd60, 128;
	add.s64 	%rd59, %rd59, 128;
	add.s64 	%rd58, %rd58, 128;
	setp.ne.s64 	%p5, %rd61, 0;
	@%p5 bra 	$L__BB0_3;
$L__BB0_4:
	setp.eq.s64 	%p6, %rd6, 0;
	@%p6 bra 	$L__BB0_13;
	and.b64  	%rd20, %rd37, 7;
	setp.lt.u64 	%p7, %rd6, 8;
	@%p7 bra 	$L__BB0_7;
	add.s64 	%rd46, %rd63, %rd5;
	shl.b64 	%rd47, %rd46, 3;
	add.s64 	%rd48, %rd3, %rd47;
	ld.global.f64 	%fd49, [%rd48];
	add.s64 	%rd49, %rd2, %rd47;
	ld.global.f64 	%fd50, [%rd49];
	add.f64 	%fd51, %fd49, %fd50;
	add.s64 	%rd50, %rd1, %rd47;
	st.global.f64 	[%rd50], %fd51;
	ld.global.f64 	%fd52, [%rd48+8];
	ld.global.f64 	%fd53, [%rd49+8];
	add.f64 	%fd54, %fd52, %fd53;
	st.global.f64 	[%rd50+8], %fd54;
	ld.global.f64 	%fd55, [%rd48+16];
	ld.global.f64 	%fd56, [%rd49+16];
	add.f64 	%fd57, %fd55, %fd56;
	st.global.f64 	[%rd50+16], %fd57;
	ld.global.f64 	%fd58, [%rd48+24];
	ld.global.f64 	%fd59, [%rd49+24];
	add.f64 	%fd60, %fd58, %fd59;
	st.global.f64 	[%rd50+24], %fd60;
	ld.global.f64 	%fd61, [%rd48+32];
	ld.global.f64 	%fd62, [%rd49+32];
	add.f64 	%fd63, %fd61, %fd62;
	st.global.f64 	[%rd50+32], %fd63;
	ld.global.f64 	%fd64, [%rd48+40];
	ld.global.f64 	%fd65, [%rd49+40];
	add.f64 	%fd66, %fd64, %fd65;
	st.global.f64 	[%rd50+40], %fd66;
	ld.global.f64 	%fd67, [%rd48+48];
	ld.global.f64 	%fd68, [%rd49+48];
	add.f64 	%fd69, %fd67, %fd68;
	st.global.f64 	[%rd50+48], %fd69;
	ld.global.f64 	%fd70, [%rd48+56];
	ld.global.f64 	%fd71, [%rd49+56];
	add.f64 	%fd72, %fd70, %fd71;
	st.global.f64 	[%rd50+56], %fd72;
	add.s64 	%rd63, %rd63, 8;
$L__BB0_7:
	setp.eq.s64 	%p8, %rd20, 0;
	@%p8 bra 	$L__BB0_13;
	and.b64  	%rd65, %rd37, 3;
	setp.lt.u64 	%p9, %rd20, 4;
	@%p9 bra 	$L__BB0_10;
	add.s64 	%rd51, %rd63, %rd5;
	shl.b64 	%rd52, %rd51, 3;
	add.s64 	%rd53, %rd3, %rd52;
	ld.global.f64 	%fd73, [%rd53];
	add.s64 	%rd54, %rd2, %rd52;
	ld.global.f64 	%fd74, [%rd54];
	add.f64 	%fd75, %fd73, %fd74;
	add.s64 	%rd55, %rd1, %rd52;
	st.global.f64 	[%rd55], %fd75;
	ld.global.f64 	%fd76, [%rd53+8];
	ld.global.f64 	%fd77, [%rd54+8];
	add.f64 	%fd78, %fd76, %fd77;
	st.global.f64 	[%rd55+8], %fd78;
	ld.global.f64 	%fd79, [%rd53+16];
	ld.global.f64 	%fd80, [%rd54+16];
	add.f64 	%fd81, %fd79, %fd80;
	st.global.f64 	[%rd55+16], %fd81;
	ld.global.f64 	%fd82, [%rd53+24];
	ld.global.f64 	%fd83, [%rd54+24];
	add.f64 	%fd84, %fd82, %fd83;
	st.global.f64 	[%rd55+24], %fd84;
	add.s64 	%rd63, %rd63, 4;
$L__BB0_10:
	setp.eq.s64 	%p10, %rd65, 0;
	@%p10 bra 	$L__BB0_13;
	add.s64 	%rd56, %rd63, %rd5;
	shl.b64 	%rd57, %rd56, 3;
	add.s64 	%rd68, %rd1, %rd57;
	add.s64 	%rd67, %rd2, %rd57;
	add.s64 	%rd66, %rd3, %rd57;
$L__BB0_12:
	.pragma "nounroll";
	ld.global.f64 	%fd85, [%rd66];
	ld.global.f64 	%fd86, [%rd67];
	add.f64 	%fd87, %fd85, %fd86;
	st.global.f64 	[%rd68], %fd87;
	add.s64 	%rd68, %rd68, 8;
	add.s64 	%rd67, %rd67, 8;
	add.s64 	%rd66, %rd66, 8;
	add.s64 	%rd65, %rd65, -1;
	setp.ne.s64 	%p11, %rd65, 0;
	@%p11 bra 	$L__BB0_12;
$L__BB0_13:
	ret;

}


// ===== COMPILED SASS (sm_100) =====

	.target	sm_100

	.elftype	@"ET_EXEC"


//--------------------- .note.nv.tkinfo           --------------------------
	.section	.note.nv.tkinfo,"",@"SHT_NOTE"
	.sectionflags	@"SHF_NOTE_NV_TKINFO"
	.tkinfo
        /*0018*/ 	.word	0x00000002
        /*0030*/ 	.string	""
        /*0030*/ 	.string	"ptxas"
        /*0030*/ 	.string	"Cuda compilation tools, release 13.0, V13.0.88"
        /*0030*/ 	.string	"Build cuda_13.0.r13.0/compiler.36424714_0"
        /*0030*/ 	.string	"-arch sm_100 -m 64 "



//--------------------- .note.nv.cuinfo           --------------------------
	.section	.note.nv.cuinfo,"",@"SHT_NOTE"
	.sectionflags	@"SHF_NOTE_NV_CUINFO"
        /*0018*/ 	.short	0x0002
        /*001a*/ 	.short	0x0064
        /*001c*/ 	.short	0x0082
	.zero		2


//--------------------- .nv.info                  --------------------------
	.section	.nv.info,"",@"SHT_CUDA_INFO"
	.align	4


	//----- nvinfo : EIATTR_REGCOUNT
	.align		4
        /*0000*/ 	.byte	0x04, 0x2f
        /*0002*/ 	.short	(.L_1 - .L_0)
	.align		4
.L_0:
        /*0004*/ 	.word	index@(_Z16matrixAddKernel1PdS_S_mm)
        /*0008*/ 	.word	0x00000018


	//----- nvinfo : EIATTR_FRAME_SIZE
	.align		4
.L_1:
        /*000c*/ 	.byte	0x04, 0x11
        /*000e*/ 	.short	(.L_3 - .L_2)
	.align		4
.L_2:
        /*0010*/ 	.word	index@(_Z16matrixAddKernel1PdS_S_mm)
        /*0014*/ 	.word	0x00000000


	//----- nvinfo : EIATTR_MIN_STACK_SIZE
	.align		4
.L_3:
        /*0018*/ 	.byte	0x04, 0x12
        /*001a*/ 	.short	(.L_5 - .L_4)
	.align		4
.L_4:
        /*001c*/ 	.word	index@(_Z16matrixAddKernel1PdS_S_mm)
        /*0020*/ 	.word	0x00000000
.L_5:


//--------------------- .nv.compat                --------------------------
	.section	.nv.compat,"",@"SHT_CUDA_COMPAT_INFO"
	.align	4
        /*0000*/ 	.byte	0x02, 0x09, 0x00, 0x00, 0x02, 0x02, 0x01, 0x00, 0x02, 0x05, 0x05, 0x00, 0x03, 0x07, 0x01, 0x01
        /*0010*/ 	.byte	0x02, 0x03, 0x00, 0x00, 0x02, 0x06, 0x01, 0x00, 0x04, 0x0b, 0x08, 0x00, 0x01, 0x00, 0x00, 0x00
        /*0020*/ 	.byte	0x00, 0x00, 0x00, 0x00


//--------------------- .nv.info._Z16matrixAddKernel1PdS_S_mm --------------------------
	.section	.nv.info._Z16matrixAddKernel1PdS_S_mm,"",@"SHT_CUDA_INFO"
	.sectionflags	@""
	.align	4


	//----- nvinfo : EIATTR_CUDA_API_VERSION
	.align		4
        /*0000*/ 	.byte	0x04, 0x37
        /*0002*/ 	.short	(.L_7 - .L_6)
.L_6:
        /*0004*/ 	.word	0x00000082


	//----- nvinfo : EIATTR_KPARAM_INFO
	.align		4
.L_7:
        /*0008*/ 	.byte	0x04, 0x17
        /*000a*/ 	.short	(.L_9 - .L_8)
.L_8:
        /*000c*/ 	.word	0x00000000
        /*0010*/ 	.short	0x0004
        /*0012*/ 	.short	0x0020
        /*0014*/ 	.byte	0x00, 0xf0, 0x21, 0x00


	//----- nvinfo : EIATTR_KPARAM_INFO
	.align		4
.L_9:
        /*0018*/ 	.byte	0x04, 0x17
        /*001a*/ 	.short	(.L_11 - .L_10)
.L_10:
        /*001c*/ 	.word	0x00000000
        /*0020*/ 	.short	0x0003
        /*0022*/ 	.short	0x0018
        /*0024*/ 	.byte	0x00, 0xf0, 0x21, 0x00


	//----- nvinfo : EIATTR_KPARAM_INFO
	.align		4
.L_11:
        /*0028*/ 	.byte	0x04, 0x17
        /*002a*/ 	.short	(.L_13 - .L_12)
.L_12:
        /*002c*/ 	.word	0x00000000
        /*0030*/ 	.short	0x0002
        /*0032*/ 	.short	0x0010
        /*0034*/ 	.byte	0x00, 0xf5, 0x21, 0x00


	//----- nvinfo : EIATTR_KPARAM_INFO
	.align		4
.L_13:
        /*0038*/ 	.byte	0x04, 0x17
        /*003a*/ 	.short	(.L_15 - .L_14)
.L_14:
        /*003c*/ 	.word	0x00000000
        /*0040*/ 	.short	0x0001
        /*0042*/ 	.short	0x0008
        /*0044*/ 	.byte	0x00, 0xf5, 0x21, 0x00


	//----- nvinfo : EIATTR_KPARAM_INFO
	.align		4
.L_15:
        /*0048*/ 	.byte	0x04, 0x17
        /*004a*/ 	.short	(.L_17 - .L_16)
.L_16:
        /*004c*/ 	.word	0x00000000
        /*0050*/ 	.short	0x0000
        /*0052*/ 	.short	0x0000
        /*0054*/ 	.byte	0x00, 0xf5, 0x21, 0x00


	//----- nvinfo : EIATTR_SPARSE_MMA_MASK
	.align		4
.L_17:
        /*0058*/ 	.byte	0x03, 0x50
        /*005a*/ 	.short	0x0000


	//----- nvinfo : EIATTR_MAXREG_COUNT
	.align		4
        /*005c*/ 	.byte	0x03, 0x1b
        /*005e*/ 	.short	0x00ff


	//----- nvinfo : EIATTR_MERCURY_ISA_VERSION
	.align		4
        /*0060*/ 	.byte	0x03, 0x5f
        /*0062*/ 	.short	0x0101


	//----- nvinfo : EIATTR_VRC_CTA_INIT_COUNT
	.align		4
        /*0064*/ 	.byte	0x02, 0x4a
	.zero		1
	.zero		1


	//----- nvinfo : EIATTR_EXIT_INSTR_OFFSETS
	.align		4
        /*0068*/ 	.byte	0x04, 0x1c
        /*006a*/ 	.short	(.L_19 - .L_18)


	//   ....[0]....
.L_18:
        /*006c*/ 	.word	0x000000b0


	//   ....[1]....
        /*0070*/ 	.word	0x00000740


	//   ....[2]....
        /*0074*/ 	.word	0x00000a90


	//   ....[3]....
        /*0078*/ 	.word	0x00000cf0


	//   ....[4]....
        /*007c*/ 	.word	0x00000f00


	//----- nvinfo : EIATTR_CBANK_PARAM_SIZE
	.align		4
.L_19:
        /*0080*/ 	.byte	0x03, 0x19
        /*0082*/ 	.short	0x0028


	//----- nvinfo : EIATTR_PARAM_CBANK
	.align		4
        /*0084*/ 	.byte	0x04, 0x0a
        /*0086*/ 	.short	(.L_21 - .L_20)
	.align		4
.L_20:
        /*0088*/ 	.word	index@(.nv.constant0._Z16matrixAddKernel1PdS_S_mm)
        /*008c*/ 	.short	0x0380
        /*008e*/ 	.short	0x0028


	//----- nvinfo : EIATTR_SW_WAR
	.align		4
.L_21:
        /*0090*/ 	.byte	0x04, 0x36
        /*0092*/ 	.short	(.L_23 - .L_22)
.L_22:
        /*0094*/ 	.word	0x00000008
.L_23:


//--------------------- .nv.callgraph             --------------------------
	.section	.nv.callgraph,"",@"SHT_CUDA_CALLGRAPH"
	.align	4
	.sectionentsize	8
	.align		4
        /*0000*/ 	.word	0x00000000
	.align		4
        /*0004*/ 	.word	0xffffffff
	.align		4
        /*0008*/ 	.word	0x00000000
	.align		4
        /*000c*/ 	.word	0xfffffffe
	.align		4
        /*0010*/ 	.word	0x00000000
	.align		4
        /*0014*/ 	.word	0xfffffffd
	.align		4
        /*0018*/ 	.word	0x00000000
	.align		4
        /*001c*/ 	.word	0xfffffffc


//--------------------- .text._Z16matrixAddKernel1PdS_S_mm --------------------------
	.section	.text._Z16matrixAddKernel1PdS_S_mm,"ax",@progbits
	.align	128
        .global         _Z16matrixAddKernel1PdS_S_mm
        .type           _Z16matrixAddKernel1PdS_S_mm,@function
        .size           _Z16matrixAddKernel1PdS_S_mm,(.L_x_6 - _Z16matrixAddKernel1PdS_S_mm)
        .other          _Z16matrixAddKernel1PdS_S_mm,@"STO_CUDA_ENTRY STV_DEFAULT"
_Z16matrixAddKernel1PdS_S_mm:
.text._Z16matrixAddKernel1PdS_S_mm:
[----:B------:R-:W-:Y:S01]  /*0000*/  LDC R1, c[0x0][0x37c] ;  /* 0x0000df00ff017b82 */ /* 0x000fe20000000800 */
[----:B------:R-:W0:Y:S07]  /*0010*/  S2R R0, SR_TID.X ;  /* 0x0000000000007919 */ /* 0x000e2e0000002100 */
[----:B------:R-:W0:Y:S01]  /*0020*/  S2UR UR4, SR_CTAID.X ;  /* 0x00000000000479c3 */ /* 0x000e220000002500 */
[----:B------:R-:W1:Y:S01]  /*0030*/  LDCU.64 UR8, c[0x0][0x3a0] ;  /* 0x00007400ff0877ac */ /* 0x000e620008000a00 */
[----:B------:R-:W2:Y:S06]  /*0040*/  LDCU.64 UR6, c[0x0][0x398] ;  /* 0x00007300ff0677ac */ /* 0x000eac0008000a00 */
[----:B------:R-:W0:Y:S01]  /*0050*/  LDC R5, c[0x0][0x360] ;  /* 0x0000d800ff057b82 */ /* 0x000e220000000800 */
[----:B-1----:R-:W-:-:S04]  /*0060*/  ISETP.NE.U32.AND P0, PT, RZ, UR8, PT ;  /* 0x00000008ff007c0c */ /* 0x002fc8000bf05070 */
[----:B------:R-:W-:Y:S01]  /*0070*/  ISETP.NE.AND.EX P0, PT, RZ, UR9, PT, P0 ;  /* 0x00000009ff007c0c */ /* 0x000fe2000bf05300 */
[----:B0-----:R-:W-:-:S05]  /*0080*/  IMAD R5, R5, UR4, R0 ;  /* 0x0000000405057c24 */ /* 0x001fca000f8e0200 */
[----:B--2---:R-:W-:-:S04]  /*0090*/  ISETP.GE.U32.AND P1, PT, R5, UR6, PT ;  /* 0x0000000605007c0c */ /* 0x004fc8000bf26070 */
[----:B------:R-:W-:-:S13]  /*00a0*/  ISETP.GE.U32.OR.EX P0, PT, RZ, UR7, !P0, P1 ;  /* 0x00000007ff007c0c */ /* 0x000fda000c706510 */
[----:B------:R-:W-:Y:S05]  /*00b0*/  @P0 EXIT ;  /* 0x000000000000094d */ /* 0x000fea0003800000 */
[----:B------:R-:W-:Y:S02]  /*00c0*/  UIADD3 UR4, UP0, UPT, UR8, -0x1, URZ ;  /* 0xffffffff08047890 */ /* 0x000fe4000ff1e0ff */
[C---:B------:R-:W-:Y:S01]  /*00d0*/  IMAD.WIDE.U32 R2, R5.reuse, UR8, RZ ;  /* 0x0000000805027c25 */ /* 0x040fe2000f8e00ff */
[----:B------:R-:W-:Y:S02]  /*00e0*/  ULOP3.LUT UR12, UR8, 0xf, URZ, 0xc0, !UPT ;  /* 0x0000000f080c7892 */ /* 0x000fe4000f8ec0ff */
[----:B------:R-:W-:Y:S02]  /*00f0*/  UIADD3.X UR7, UPT, UPT, UR9, -0x1, URZ, UP0, !UPT ;  /* 0xffffffff09077890 */ /* 0x000fe400087fe4ff */
[----:B------:R-:W-:Y:S01]  /*0100*/  IMAD R5, R5, UR9, R3 ;  /* 0x0000000905057c24 */ /* 0x000fe2000f8e0203 */
[----:B------:R-:W-:Y:S01]  /*0110*/  UISETP.GE.U32.AND UP0, UPT, UR4, 0xf, UPT ;  /* 0x0000000f0400788c */ /* 0x000fe2000bf06070 */
[----:B------:R-:W-:Y:S01]  /*0120*/  UMOV UR5, URZ ;  /* 0x000000ff00057c82 */ /* 0x000fe20008000000 */
[----:B------:R-:W-:-:S02]  /*0130*/  UMOV UR6, URZ ;  /* 0x000000ff00067c82 */ /* 0x000fc40008000000 */
[----:B------:R-:W-:Y:S01]  /*0140*/  UISETP.GE.U32.AND.EX UP0, UPT, UR7, URZ, UPT, UP0 ;  /* 0x000000ff0700728c */ /* 0x000fe2000bf06100 */
[----:B------:R-:W0:Y:S08]  /*0150*/  LDCU.64 UR10, c[0x0][0x358] ;  /* 0x00006b00ff0a77ac */ /* 0x000e300008000a00 */
[----:B------:R-:W-:Y:S05]  /*0160*/  BRA.U !UP0, `(.L_x_0) ;  /* 0x00000005086c7547 */ /* 0x000fea000b800000 */
[----:B------:R-:W1:Y:S01]  /*0170*/  LDCU.128 UR16, c[0x0][0x380] ;  /* 0x00007000ff1077ac */ /* 0x000e620008000c00 */
[C---:B------:R-:W-:Y:S01]  /*0180*/  LEA R6, P0, R2.reuse, 0x40, 0x3 ;  /* 0x0000004002067811 */ /* 0x040fe200078018ff */
[----:B------:R-:W2:Y:S03]  /*0190*/  LDCU.64 UR14, c[0x0][0x390] ;  /* 0x00007200ff0e77ac */ /* 0x000ea60008000a00 */
[----:B------:R-:W-:Y:S01]  /*01a0*/  LEA.HI.X R7, R2, RZ, R5, 0x3, P0 ;  /* 0x000000ff02077211 */ /* 0x000fe200000f1c05 */
[----:B------:R-:W3:Y:S01]  /*01b0*/  LDCU UR6, c[0x0][0x3a4] ;  /* 0x00007480ff0677ac */ /* 0x000ee20008000800 */
[----:B------:R-:W-:Y:S01]  /*01c0*/  ULOP3.LUT UR5, UR8, 0xfffffff0, URZ, 0xc0, !UPT ;  /* 0xfffffff008057892 */ /* 0x000fe2000f8ec0ff */
[----:B-1----:R-:W-:-:S06]  /*01d0*/  IADD3 R8, P1, PT, R6, UR18, RZ ;  /* 0x0000001206087c10 */ /* 0x002fcc000ff3e0ff */
[----:B------:R-:W-:Y:S01]  /*01e0*/  UMOV UR4, UR5 ;  /* 0x0000000500047c82 */ /* 0x000fe20008000000 */
[C---:B------:R-:W-:Y:S02]  /*01f0*/  IADD3 R0, P3, PT, R6.reuse, UR16, RZ ;  /* 0x0000001006007c10 */ /* 0x040fe4000ff7e0ff */
[----:B--2---:R-:W-:Y:S02]  /*0200*/  IADD3 R6, P2, PT, R6, UR14, RZ ;  /* 0x0000000e06067c10 */ /* 0x004fe4000ff5e0ff */
[C---:B------:R-:W-:Y:S02]  /*0210*/  IADD3.X R9, PT, PT, R7.reuse, UR19, RZ, P1, !PT ;  /* 0x0000001307097c10 */ /* 0x040fe40008ffe4ff */
[C---:B------:R-:W-:Y:S01]  /*0220*/  IADD3.X R15, PT, PT, R7.reuse, UR17, RZ, P3, !PT ;  /* 0x00000011070f7c10 */ /* 0x040fe20009ffe4ff */
[----:B---3--:R-:W-:Y:S01]  /*0230*/  UMOV UR7, UR6 ;  /* 0x0000000600077c82 */ /* 0x008fe20008000000 */
[----:B------:R-:W-:-:S07]  /*0240*/  IADD3.X R7, PT, PT, R7, UR15, RZ, P2, !PT ;  /* 0x0000000f07077c10 */ /* 0x000fce00097fe4ff */
.L_x_1:
[----:B01----:R-:W2:Y:S04]  /*0250*/  LDG.E.64 R10, desc[UR10][R8.64+-0x40] ;  /* 0xffffc00a080a7981 */ /* 0x003ea8000c1e1b00 */
[----:B------:R-:W2:Y:S02]  /*0260*/  LDG.E.64 R12, desc[UR10][R6.64+-0x40] ;  /* 0xffffc00a060c7981 */ /* 0x000ea4000c1e1b00 */
[----:B--2---:R-:W-:Y:S01]  /*0270*/  DADD R12, R10, R12 ;  /* 0x000000000a0c7229 */ /* 0x004fe2000000000c */
[----:B------:R-:W-:Y:S02]  /*0280*/  IMAD.MOV.U32 R10, RZ, RZ, R0 ;  /* 0x000000ffff0a7224 */ /* 0x000fe400078e0000 */
[----:B------:R-:W-:-:S05]  /*0290*/  IMAD.MOV.U32 R11, RZ, RZ, R15 ;  /* 0x000000ffff0b7224 */ /* 0x000fca00078e000f */
[----:B------:R0:W-:Y:S04]  /*02a0*/  STG.E.64 desc[UR10][R10.64+-0x40], R12 ;  /* 0xffffc00c0a007986 */ /* 0x0001e8000c101b0a */
[----:B------:R-:W2:Y:S04]  /*02b0*/  LDG.E.64 R14, desc[UR10][R8.64+-0x38] ;  /* 0xffffc80a080e7981 */ /* 0x000ea8000c1e1b00 */
[----:B------:R-:W2:Y:S02]  /*02c0*/  LDG.E.64 R16, desc[UR10][R6.64+-0x38] ;  /* 0xffffc80a06107981 */ /* 0x000ea4000c1e1b00 */
[----:B--2---:R-:W-:-:S07]  /*02d0*/  DADD R14, R14, R16 ;  /* 0x000000000e0e7229 */ /* 0x004fce0000000010 */
[----:B------:R1:W-:Y:S04]  /*02e0*/  STG.E.64 desc[UR10][R10.64+-0x38], R14 ;  /* 0xffffc80e0a007986 */ /* 0x0003e8000c101b0a */
[----:B------:R-:W2:Y:S04]  /*02f0*/  LDG.E.64 R16, desc[UR10][R8.64+-0x30] ;  /* 0xffffd00a08107981 */ /* 0x000ea8000c1e1b00 */
[----:B------:R-:W2:Y:S02]  /*0300*/  LDG.E.64 R18, desc[UR10][R6.64+-0x30] ;  /* 0xffffd00a06127981 */ /* 0x000ea4000c1e1b00 */
[----:B--2---:R-:W-:-:S07]  /*0310*/  DADD R16, R16, R18 ;  /* 0x0000000010107229 */ /* 0x004fce0000000012 */
[----:B------:R2:W-:Y:S04]  /*0320*/  STG.E.64 desc[UR10][R10.64+-0x30], R16 ;  /* 0xffffd0100a007986 */ /* 0x0005e8000c101b0a */
[----:B------:R-:W3:Y:S04]  /*0330*/  LDG.E.64 R18, desc[UR10][R8.64+-0x28] ;  /* 0xffffd80a08127981 */ /* 0x000ee8000c1e1b00 */
[----:B------:R-:W3:Y:S02]  /*0340*/  LDG.E.64 R20, desc[UR10][R6.64+-0x28] ;  /* 0xffffd80a06147981 */ /* 0x000ee4000c1e1b00 */
[----:B---3--:R-:W-:-:S07]  /*0350*/  DADD R18, R18, R20 ;  /* 0x0000000012127229 */ /* 0x008fce0000000014 */
[----:B------:R3:W-:Y:S04]  /*0360*/  STG.E.64 desc[UR10][R10.64+-0x28], R18 ;  /* 0xffffd8120a007986 */ /* 0x0007e8000c101b0a */
[----:B0-----:R-:W4:Y:S04]  /*0370*/  LDG.E.64 R12, desc[UR10][R8.64+-0x20] ;  /* 0xffffe00a080c7981 */ /* 0x001f28000c1e1b00 */
[----:B------:R-:W4:Y:S02]  /*0380*/  LDG.E.64 R20, desc[UR10][R6.64+-0x20] ;  /* 0xffffe00a06147981 */ /* 0x000f24000c1e1b00 */
[----:B----4-:R-:W-:-:S07]  /*0390*/  DADD R12, R12, R20 ;  /* 0x000000000c0c7229 */ /* 0x010fce0000000014 */
[----:B------:R0:W-:Y:S04]  /*03a0*/  STG.E.64 desc[UR10][R10.64+-0x20], R12 ;  /* 0xffffe00c0a007986 */ /* 0x0001e8000c101b0a */
[----:B-1----:R-:W4:Y:S04]  /*03b0*/  LDG.E.64 R14, desc[UR10][R8.64+-0x18] ;  /* 0xffffe80a080e7981 */ /* 0x002f28000c1e1b00 */
[----:B------:R-:W4:Y:S02]  /*03c0*/  LDG.E.64 R20, desc[UR10][R6.64+-0x18] ;  /* 0xffffe80a06147981 */ /* 0x000f24000c1e1b00 */
[----:B----4-:R-:W-:-:S07]  /*03d0*/  DADD R14, R14, R20 ;  /* 0x000000000e0e7229 */ /* 0x010fce0000000014 */
[----:B------:R1:W-:Y:S04]  /*03e0*/  STG.E.64 desc[UR10][R10.64+-0x18], R14 ;  /* 0xffffe80e0a007986 */ /* 0x0003e8000c101b0a */
[----:B--2---:R-:W2:Y:S04]  /*03f0*/  LDG.E.64 R16, desc[UR10][R8.64+-0x10] ;  /* 0xfffff00a08107981 */ /* 0x004ea8000c1e1b00 */
[----:B------:R-:W2:Y:S02]  /*0400*/  LDG.E.64 R20, desc[UR10][R6.64+-0x10] ;  /* 0xfffff00a06147981 */ /* 0x000ea4000c1e1b00 */
[----:B--2---:R-:W-:-:S07]  /*0410*/  DADD R16, R16, R20 ;  /* 0x0000000010107229 */ /* 0x004fce0000000014 */
[----:B------:R2:W-:Y:S04]  /*0420*/  STG.E.64 desc[UR10][R10.64+-0x10], R16 ;  /* 0xfffff0100a007986 */ /* 0x0005e8000c101b0a */
[----:B---3--:R-:W3:Y:S04]  /*0430*/  LDG.E.64 R18, desc[UR10][R8.64+-0x8] ;  /* 0xfffff80a08127981 */ /* 0x008ee8000c1e1b00 */
        /* <DEDUP_REMOVED lines=22> */
[----:B------:R-:W-:Y:S04]  /*05a0*/  STG.E.64 desc[UR10][R10.64+0x20], R12 ;  /* 0x0000200c0a007986 */ /* 0x000fe8000c101b0a */
        /* <DEDUP_REMOVED lines=8> */
[----:B---3--:R2:W3:Y:S04]  /*0630*/  LDG.E.64 R18, desc[UR10][R8.64+0x38] ;  /* 0x0000380a08127981 */ /* 0x0084e8000c1e1b00 */
[----:B------:R4:W3:Y:S01]  /*0640*/  LDG.E.64 R20, desc[UR10][R6.64+0x38] ;  /* 0x0000380a06147981 */ /* 0x0008e2000c1e1b00 */
[----:B------:R-:W-:Y:S01]  /*0650*/  UIADD3 UR4, UP0, UPT, UR4, -0x10, URZ ;  /* 0xfffffff004047890 */ /* 0x000fe2000ff1e0ff */
[----:B------:R-:W-:-:S03]  /*0660*/  IADD3 R0, P2, PT, R10, 0x80, RZ ;  /* 0x000000800a007810 */ /* 0x000fc60007f5e0ff */
[----:B------:R-:W-:Y:S01]  /*0670*/  UIADD3.X UR7, UPT, UPT, UR7, -0x1, URZ, UP0, !UPT ;  /* 0xffffffff07077890 */ /* 0x000fe200087fe4ff */
[----:B--2---:R-:W-:Y:S01]  /*0680*/  IADD3 R8, P0, PT, R8, 0x80, RZ ;  /* 0x0000008008087810 */ /* 0x004fe20007f1e0ff */
[----:B------:R-:W-:Y:S01]  /*0690*/  UISETP.NE.U32.AND UP0, UPT, UR4, URZ, UPT ;  /* 0x000000ff0400728c */ /* 0x000fe2000bf05070 */
[----:B0-----:R-:W-:Y:S01]  /*06a0*/  IMAD.X R15, RZ, RZ, R11, P2 ;  /* 0x000000ffff0f7224 */ /* 0x001fe200010e060b */
[----:B----4-:R-:W-:Y:S02]  /*06b0*/  IADD3 R6, P1, PT, R6, 0x80, RZ ;  /* 0x0000008006067810 */ /* 0x010fe40007f3e0ff */
[----:B------:R-:W-:Y:S01]  /*06c0*/  UISETP.NE.AND.EX UP0, UPT, UR7, URZ, UPT, UP0 ;  /* 0x000000ff0700728c */ /* 0x000fe2000bf05300 */
[----:B------:R-:W-:Y:S02]  /*06d0*/  IMAD.X R9, RZ, RZ, R9, P0 ;  /* 0x000000ffff097224 */ /* 0x000fe400000e0609 */
[----:B------:R-:W-:Y:S01]  /*06e0*/  IMAD.X R7, RZ, RZ, R7, P1 ;  /* 0x000000ffff077224 */ /* 0x000fe200008e0607 */
[----:B---3--:R-:W-:-:S07]  /*06f0*/  DADD R18, R18, R20 ;  /* 0x0000000012127229 */ /* 0x008fce0000000014 */
[----:B------:R1:W-:Y:S01]  /*0700*/  STG.E.64 desc[UR10][R10.64+0x38], R18 ;  /* 0x000038120a007986 */ /* 0x0003e2000c101b0a */
[----:B------:R-:W-:Y:S05]  /*0710*/  BRA.U UP0, `(.L_x_1) ;  /* 0xfffffff900cc7547 */ /* 0x000fea000b83ffff */
.L_x_0:
[----:B------:R-:W-:-:S04]  /*0720*/  ISETP.NE.U32.AND P0, PT, RZ, UR12, PT ;  /* 0x0000000cff007c0c */ /* 0x000fc8000bf05070 */
[----:B------:R-:W-:-:S13]  /*0730*/  ISETP.NE.AND.EX P0, PT, RZ, RZ, PT, P0 ;  /* 0x000000ffff00720c */ /* 0x000fda0003f05300 */
[----:B0-----:R-:W-:Y:S05]  /*0740*/  @!P0 EXIT ;  /* 0x000000000000894d */ /* 0x001fea0003800000 */
[----:B------:R-:W-:Y:S02]  /*0750*/  UISETP.GE.U32.AND UP0, UPT, UR12, 0x8, UPT ;  /* 0x000000080c00788c */ /* 0x000fe4000bf06070 */
[----:B------:R-:W-:Y:S02]  /*0760*/  ULOP3.LUT UR4, UR8, 0x7, URZ, 0xc0, !UPT ;  /* 0x0000000708047892 */ /* 0x000fe4000f8ec0ff */
[----:B------:R-:W-:-:S09]  /*0770*/  UISETP.GE.U32.AND.EX UP0, UPT, URZ, URZ, UPT, UP0 ;  /* 0x000000ffff00728c */ /* 0x000fd2000bf06100 */
[----:B------:R-:W-:Y:S05]  /*0780*/  BRA.U !UP0, `(.L_x_2) ;  /* 0x0000000108b87547 */ /* 0x000fea000b800000 */
[----:B------:R-:W1:Y:S01]  /*0790*/  LDCU.128 UR16, c[0x0][0x380] ;  /* 0x00007000ff1077ac */ /* 0x000e620008000c00 */
[----:B------:R-:W-:Y:S01]  /*07a0*/  IADD3 R0, P0, PT, R2, UR5, RZ ;  /* 0x0000000502007c10 */ /* 0x000fe2000ff1e0ff */
[----:B------:R-:W0:Y:S03]  /*07b0*/  LDCU.64 UR12, c[0x0][0x390] ;  /* 0x00007200ff0c77ac */ /* 0x000e260008000a00 */
[----:B------:R-:W-:Y:S01]  /*07c0*/  IADD3.X R7, PT, PT, R5, UR6, RZ, P0, !PT ;  /* 0x0000000605077c10 */ /* 0x000fe200087fe4ff */
[----:B------:R-:W-:-:S03]  /*07d0*/  IMAD.SHL.U32 R6, R0, 0x8, RZ ;  /* 0x0000000800067824 */ /* 0x000fc600078e00ff */
[----:B------:R-:W-:Y:S02]  /*07e0*/  SHF.L.U64.HI R0, R0, 0x3, R7 ;  /* 0x0000000300007819 */ /* 0x000fe40000010207 */
[C---:B-1----:R-:W-:Y:S02]  /*07f0*/  IADD3 R10, P0, PT, R6.reuse, UR18, RZ ;  /* 0x00000012060a7c10 */ /* 0x042fe4000ff1e0ff */
[----:B0-----:R-:W-:Y:S02]  /*0800*/  IADD3 R8, P1, PT, R6, UR12, RZ ;  /* 0x0000000c06087c10 */ /* 0x001fe4000ff3e0ff */
[C---:B------:R-:W-:Y:S02]  /*0810*/  IADD3.X R11, PT, PT, R0.reuse, UR19, RZ, P0, !PT ;  /* 0x00000013000b7c10 */ /* 0x040fe400087fe4ff */
[----:B------:R-:W-:-:S03]  /*0820*/  IADD3.X R9, PT, PT, R0, UR13, RZ, P1, !PT ;  /* 0x0000000d00097c10 */ /* 0x000fc60008ffe4ff */
[----:B------:R-:W2:Y:S04]  /*0830*/  LDG.E.64 R12, desc[UR10][R10.64] ;  /* 0x0000000a0a0c7981 */ /* 0x000ea8000c1e1b00 */
[----:B------:R-:W2:Y:S01]  /*0840*/  LDG.E.64 R14, desc[UR10][R8.64] ;  /* 0x0000000a080e7981 */ /* 0x000ea2000c1e1b00 */
[----:B------:R-:W-:-:S04]  /*0850*/  IADD3 R6, P0, PT, R6, UR16, RZ ;  /* 0x0000001006067c10 */ /* 0x000fc8000ff1e0ff */
[----:B------:R-:W-:Y:S01]  /*0860*/  IADD3.X R7, PT, PT, R0, UR17, RZ, P0, !PT ;  /* 0x0000001100077c10 */ /* 0x000fe200087fe4ff */
[----:B--2---:R-:W-:-:S07]  /*0870*/  DADD R12, R12, R14 ;  /* 0x000000000c0c7229 */ /* 0x004fce000000000e */
        /* <DEDUP_REMOVED lines=25> */
[----:B---3--:R-:W2:Y:S04]  /*0a10*/  LDG.E.64 R18, desc[UR10][R10.64+0x38] ;  /* 0x0000380a0a127981 */ /* 0x008ea8000c1e1b00 */
[----:B------:R-:W2:Y:S01]  /*0a20*/  LDG.E.64 R20, desc[UR10][R8.64+0x38] ;  /* 0x0000380a08147981 */ /* 0x000ea2000c1e1b00 */
[----:B------:R-:W-:-:S04]  /*0a30*/  UIADD3 UR5, UP0, UPT, UR5, 0x8, URZ ;  /* 0x0000000805057890 */ /* 0x000fc8000ff1e0ff */
[----:B------:R-:W-:Y:S01]  /*0a40*/  UIADD3.X UR6, UPT, UPT, URZ, UR6, URZ, UP0, !UPT ;  /* 0x00000006ff067290 */ /* 0x000fe200087fe4ff */
[----:B--2---:R-:W-:-:S07]  /*0a50*/  DADD R18, R18, R20 ;  /* 0x0000000012127229 */ /* 0x004fce0000000014 */
[----:B------:R0:W-:Y:S04]  /*0a60*/  STG.E.64 desc[UR10][R6.64+0x38], R18 ;  /* 0x0000381206007986 */ /* 0x0001e8000c101b0a */
.L_x_2:
[----:B------:R-:W-:-:S04]  /*0a70*/  ISETP.NE.U32.AND P0, PT, RZ, UR4, PT ;  /* 0x00000004ff007c0c */ /* 0x000fc8000bf05070 */
[----:B------:R-:W-:-:S13]  /*0a80*/  ISETP.NE.AND.EX P0, PT, RZ, RZ, PT, P0 ;  /* 0x000000ffff00720c */ /* 0x000fda0003f05300 */
[----:B------:R-:W-:Y:S05]  /*0a90*/  @!P0 EXIT ;  /* 0x000000000000894d */ /* 0x000fea0003800000 */
[----:B------:R-:W-:Y:S02]  /*0aa0*/  UISETP.GE.U32.AND UP0, UPT, UR4, 0x4, UPT ;  /* 0x000000040400788c */ /* 0x000fe4000bf06070 */
[----:B------:R-:W-:Y:S02]  /*0ab0*/  ULOP3.LUT UR7, UR8, 0x3, URZ, 0xc0, !UPT ;  /* 0x0000000308077892 */ /* 0x000fe4000f8ec0ff */
[----:B------:R-:W-:Y:S01]  /*0ac0*/  UISETP.GE.U32.AND.EX UP0, UPT, URZ, URZ, UPT, UP0 ;  /* 0x000000ffff00728c */ /* 0x000fe2000bf06100 */
[----:B------:R-:W-:-:S08]  /*0ad0*/  UMOV UR4, URZ ;  /* 0x000000ff00047c82 */ /* 0x000fd00008000000 */
[----:B------:R-:W-:Y:S05]  /*0ae0*/  BRA.U !UP0, `(.L_x_3) ;  /* 0x0000000108787547 */ /* 0x000fea000b800000 */
[----:B------:R-:W1:Y:S01]  /*0af0*/  LDCU.128 UR12, c[0x0][0x380] ;  /* 0x00007000ff0c77ac */ /* 0x000e620008000c00 */
[----:B------:R-:W-:Y:S01]  /*0b00*/  IADD3 R0, P0, PT, R2, UR5, RZ ;  /* 0x0000000502007c10 */ /* 0x000fe2000ff1e0ff */
[----:B------:R-:W2:Y:S03]  /*0b10*/  LDCU.64 UR8, c[0x0][0x390] ;  /* 0x00007200ff0877ac */ /* 0x000ea60008000a00 */
[----:B0-----:R-:W-:Y:S01]  /*0b20*/  IADD3.X R7, PT, PT, R5, UR6, RZ, P0, !PT ;  /* 0x0000000605077c10 */ /* 0x001fe200087fe4ff */
[----:B------:R-:W-:-:S03]  /*0b30*/  IMAD.SHL.U32 R6, R0, 0x8, RZ ;  /* 0x0000000800067824 */ /* 0x000fc600078e00ff */
[----:B------:R-:W-:Y:S02]  /*0b40*/  SHF.L.U64.HI R7, R0, 0x3, R7 ;  /* 0x0000000300077819 */ /* 0x000fe40000010207 */
[C---:B-1----:R-:W-:Y:S02]  /*0b50*/  IADD3 R10, P0, PT, R6.reuse, UR14, RZ ;  /* 0x0000000e060a7c10 */ /* 0x042fe4000ff1e0ff */
[----:B--2---:R-:W-:Y:S02]  /*0b60*/  IADD3 R8, P1, PT, R6, UR8, RZ ;  /* 0x0000000806087c10 */ /* 0x004fe4000ff3e0ff */
        /* <DEDUP_REMOVED lines=8> */
[----:B------:R-:W3:Y:S04]  /*0bf0*/  LDG.E.64 R14, desc[UR10][R10.64+0x8] ;  /* 0x0000080a0a0e7981 */ /* 0x000ee8000c1e1b00 */
[----:B------:R-:W3:Y:S02]  /*0c00*/  LDG.E.64 R16, desc[UR10][R8.64+0x8] ;  /* 0x0000080a08107981 */ /* 0x000ee4000c1e1b00 */
[----:B---3--:R-:W-:-:S07]  /*0c10*/  DADD R14, R14, R16 ;  /* 0x000000000e0e7229 */ /* 0x008fce0000000010 */
[----:B------:R2:W-:Y:S04]  /*0c20*/  STG.E.64 desc[UR10][R6.64+0x8], R14 ;  /* 0x0000080e06007986 */ /* 0x0005e8000c101b0a */
[----:B------:R-:W3:Y:S04]  /*0c30*/  LDG.E.64 R16, desc[UR10][R10.64+0x10] ;  /* 0x0000100a0a107981 */ /* 0x000ee8000c1e1b00 */
[----:B------:R-:W3:Y:S02]  /*0c40*/  LDG.E.64 R18, desc[UR10][R8.64+0x10] ;  /* 0x0000100a08127981 */ /* 0x000ee4000c1e1b00 */
[----:B---3--:R-:W-:-:S07]  /*0c50*/  DADD R16, R16, R18 ;  /* 0x0000000010107229 */ /* 0x008fce0000000012 */
[----:B------:R2:W-:Y:S04]  /*0c60*/  STG.E.64 desc[UR10][R6.64+0x10], R16 ;  /* 0x0000101006007986 */ /* 0x0005e8000c101b0a */
[----:B------:R-:W3:Y:S04]  /*0c70*/  LDG.E.64 R18, desc[UR10][R10.64+0x18] ;  /* 0x0000180a0a127981 */ /* 0x000ee8000c1e1b00 */
[----:B------:R-:W3:Y:S01]  /*0c80*/  LDG.E.64 R20, desc[UR10][R8.64+0x18] ;  /* 0x0000180a08147981 */ /* 0x000ee2000c1e1b00 */
[----:B------:R-:W-:-:S04]  /*0c90*/  UIADD3 UR5, UP0, UPT, UR5, 0x4, URZ ;  /* 0x0000000405057890 */ /* 0x000fc8000ff1e0ff */
[----:B------:R-:W-:Y:S01]  /*0ca0*/  UIADD3.X UR6, UPT, UPT, URZ, UR6, URZ, UP0, !UPT ;  /* 0x00000006ff067290 */ /* 0x000fe200087fe4ff */
[----:B---3--:R-:W-:-:S07]  /*0cb0*/  DADD R18, R18, R20 ;  /* 0x0000000012127229 */ /* 0x008fce0000000014 */
[----:B------:R2:W-:Y:S04]  /*0cc0*/  STG.E.64 desc[UR10][R6.64+0x18], R18 ;  /* 0x0000181206007986 */ /* 0x0005e8000c101b0a */
.L_x_3:
[----:B------:R-:W-:-:S04]  /*0cd0*/  ISETP.NE.U32.AND P0, PT, RZ, UR7, PT ;  /* 0x00000007ff007c0c */ /* 0x000fc8000bf05070 */
[----:B------:R-:W-:-:S13]  /*0ce0*/  ISETP.NE.AND.EX P0, PT, RZ, UR4, PT, P0 ;  /* 0x00000004ff007c0c */ /* 0x000fda000bf05300 */
[----:B------:R-:W-:Y:S05]  /*0cf0*/  @!P0 EXIT ;  /* 0x000000000000894d */ /* 0x000fea0003800000 */
[----:B------:R-:W1:Y:S01]  /*0d00*/  LDCU.128 UR12, c[0x0][0x380] ;  /* 0x00007000ff0c77ac */ /* 0x000e620008000c00 */
[----:B------:R-:W-:Y:S01]  /*0d10*/  IADD3 R2, P0, PT, R2, UR5, RZ ;  /* 0x0000000502027c10 */ /* 0x000fe2000ff1e0ff */
[----:B------:R-:W3:Y:S03]  /*0d20*/  LDCU.64 UR8, c[0x0][0x390] ;  /* 0x00007200ff0877ac */ /* 0x000ee60008000a00 */
[----:B------:R-:W-:Y:S01]  /*0d30*/  IADD3.X R9, PT, PT, R5, UR6, RZ, P0, !PT ;  /* 0x0000000605097c10 */ /* 0x000fe200087fe4ff */
[----:B------:R-:W-:-:S03]  /*0d40*/  IMAD.SHL.U32 R8, R2, 0x8, RZ ;  /* 0x0000000802087824 */ /* 0x000fc600078e00ff */
[----:B------:R-:W-:Y:S02]  /*0d50*/  SHF.L.U64.HI R9, R2, 0x3, R9 ;  /* 0x0000000302097819 */ /* 0x000fe40000010209 */
[C---:B-1----:R-:W-:Y:S02]  /*0d60*/  IADD3 R10, P0, PT, R8.reuse, UR12, RZ ;  /* 0x0000000c080a7c10 */ /* 0x042fe4000ff1e0ff */
[C---:B------:R-:W-:Y:S02]  /*0d70*/  IADD3 R0, P2, PT, R8.reuse, UR14, RZ ;  /* 0x0000000e08007c10 */ /* 0x040fe4000ff5e0ff */
[----:B---3--:R-:W-:Y:S02]  /*0d80*/  IADD3 R8, P1, PT, R8, UR8, RZ ;  /* 0x0000000808087c10 */ /* 0x008fe4000ff3e0ff */
[C---:B------:R-:W-:Y:S02]  /*0d90*/  IADD3.X R11, PT, PT, R9.reuse, UR13, RZ, P0, !PT ;  /* 0x0000000d090b7c10 */ /* 0x040fe400087fe4ff */
[----:B0-2---:R-:W-:-:S02]  /*0da0*/  IADD3.X R7, PT, PT, R9, UR15, RZ, P2, !PT ;  /* 0x0000000f09077c10 */ /* 0x005fc400097fe4ff */
[----:B------:R-:W-:-:S07]  /*0db0*/  IADD3.X R9, PT, PT, R9, UR9, RZ, P1, !PT ;  /* 0x0000000909097c10 */ /* 0x000fce0008ffe4ff */
.L_x_4:
[----:B0-----:R-:W-:Y:S02]  /*0dc0*/  IMAD.MOV.U32 R4, RZ, RZ, R8 ;  /* 0x000000ffff047224 */ /* 0x001fe400078e0008 */
[----:B------:R-:W-:Y:S02]  /*0dd0*/  IMAD.MOV.U32 R5, RZ, RZ, R9 ;  /* 0x000000ffff057224 */ /* 0x000fe400078e0009 */
[----:B------:R-:W-:-:S04]  /*0de0*/  IMAD.MOV.U32 R6, RZ, RZ, R0 ;  /* 0x000000ffff067224 */ /* 0x000fc800078e0000 */
[----:B------:R-:W2:Y:S04]  /*0df0*/  LDG.E.64 R4, desc[UR10][R4.64] ;  /* 0x0000000a04047981 */ /* 0x000ea8000c1e1b00 */
[----:B------:R0:W2:Y:S01]  /*0e00*/  LDG.E.64 R2, desc[UR10][R6.64] ;  /* 0x0000000a06027981 */ /* 0x0000a2000c1e1b00 */
[----:B------:R-:W-:-:S04]  /*0e10*/  UIADD3 UR7, UP0, UPT, UR7, -0x1, URZ ;  /* 0xffffffff07077890 */ /* 0x000fc8000ff1e0ff */
[----:B------:R-:W-:Y:S02]  /*0e20*/  UIADD3.X UR4, UPT, UPT, UR4, -0x1, URZ, UP0, !UPT ;  /* 0xffffffff04047890 */ /* 0x000fe400087fe4ff */
[----:B------:R-:W-:-:S04]  /*0e30*/  UISETP.NE.U32.AND UP0, UPT, UR7, URZ, UPT ;  /* 0x000000ff0700728c */ /* 0x000fc8000bf05070 */
[----:B------:R-:W-:Y:S01]  /*0e40*/  UISETP.NE.AND.EX UP0, UPT, UR4, URZ, UPT, UP0 ;  /* 0x000000ff0400728c */ /* 0x000fe2000bf05300 */
[----:B------:R-:W-:Y:S02]  /*0e50*/  IADD3 R8, P1, PT, R8, 0x8, RZ ;  /* 0x0000000808087810 */ /* 0x000fe40007f3e0ff */
[----:B------:R-:W-:-:S03]  /*0e60*/  IADD3 R0, P2, PT, R0, 0x8, RZ ;  /* 0x0000000800007810 */ /* 0x000fc60007f5e0ff */
[----:B------:R-:W-:Y:S02]  /*0e70*/  IMAD.X R9, RZ, RZ, R9, P1 ;  /* 0x000000ffff097224 */ /* 0x000fe400008e0609 */
[----:B0-----:R-:W-:Y:S01]  /*0e80*/  IMAD.X R7, RZ, RZ, R7, P2 ;  /* 0x000000ffff077224 */ /* 0x001fe200010e0607 */
[----:B--2---:R-:W-:Y:S01]  /*0e90*/  DADD R2, R2, R4 ;  /* 0x0000000002027229 */ /* 0x004fe20000000004 */
[----:B------:R-:W-:Y:S02]  /*0ea0*/  IMAD.MOV.U32 R4, RZ, RZ, R10 ;  /* 0x000000ffff047224 */ /* 0x000fe400078e000a */
[----:B------:R-:W-:-:S05]  /*0eb0*/  IMAD.MOV.U32 R5, RZ, RZ, R11 ;  /* 0x000000ffff057224 */ /* 0x000fca00078e000b */
[----:B------:R0:W-:Y:S01]  /*0ec0*/  STG.E.64 desc[UR10][R4.64], R2 ;  /* 0x0000000204007986 */ /* 0x0001e2000c101b0a */
[----:B------:R-:W-:-:S05]  /*0ed0*/  IADD3 R10, P0, PT, R10, 0x8, RZ ;  /* 0x000000080a0a7810 */ /* 0x000fca0007f1e0ff */
[----:B------:R-:W-:Y:S01]  /*0ee0*/  IMAD.X R11, RZ, RZ, R11, P0 ;  /* 0x000000ffff0b7224 */ /* 0x000fe200000e060b */
[----:B------:R-:W-:Y:S07]  /*0ef0*/  BRA.U UP0, `(.L_x_4) ;  /* 0xfffffffd00b07547 */ /* 0x000fee000b83ffff */
[----:B------:R-:W-:Y:S05]  /*0f00*/  EXIT ;  /* 0x000000000000794d */ /* 0x000fea0003800000 */
.L_x_5:
[----:B------:R-:W-:-:S00]  /*0f10*/  BRA `(.L_x_5) ;  /* 0xfffffffc00fc7947 */ /* 0x000fc0000383ffff */
[----:B------:R-:W-:-:S00]  /*0f20*/  NOP ;  /* 0x0000000000007918 */ /* 0x000fc00000000000 */
        /* <DEDUP_REMOVED lines=13> */
.L_x_6:


//--------------------- .nv.shared.reserved.0     --------------------------
	.section	.nv.shared.reserved.0,"aw",@nobits
	.weak		__nv_reservedSMEM_offset_0_alias
	.size		__nv_reservedSMEM_offset_0_alias, 0, 64
	.other		__nv_reservedSMEM_offset_0_alias,@"STO_CUDA_RESERVED_SHARED STV_DEFAULT"
__nv_reservedSMEM_offset_0_alias:
	.zero		0
	.zero		64


//--------------------- .nv.constant0._Z16matrixAddKernel1PdS_S_mm --------------------------
	.section	.nv.constant0._Z16matrixAddKernel1PdS_S_mm,"a",@progbits
	.sectionflags	@""
	.align	4
.nv.constant0._Z16matrixAddKernel1PdS_S_mm:
	.zero		936


//--------------------- SYMBOLS --------------------------

	.type		.nv.reservedSmem.offset0,@object
	.size		.nv.reservedSmem.offset0,0x4
